	.headerflags	@"EF_CUDA_TEXMODE_UNIFIED EF_CUDA_64BIT_ADDRESS EF_CUDA_ACCELERATORS EF_CUDA_SM90 EF_CUDA_VIRTUAL_SM(EF_CUDA_SM90)"
	.elftype	@"ET_EXEC"


//--------------------- .nv.info                  --------------------------
	.section	.nv.info,"",@"SHT_CUDA_INFO"
	.align	4


	//----- nvinfo : EIATTR_REGCOUNT
	.align		4
        /*0000*/ 	.byte	0x04, 0x2f
        /*0002*/ 	.short	(.L_1 - .L_0)
	.align		4
.L_0:
        /*0004*/ 	.word	index@(triton_poi_fused_mul_silu_2)
        /*0008*/ 	.word	0x0000000e


	//----- nvinfo : EIATTR_MIN_STACK_SIZE
	.align		4
.L_1:
        /*000c*/ 	.byte	0x04, 0x12
        /*000e*/ 	.short	(.L_3 - .L_2)
	.align		4
.L_2:
        /*0010*/ 	.word	index@(triton_poi_fused_mul_silu_2)
        /*0014*/ 	.word	0x00000000


	//----- nvinfo : EIATTR_FRAME_SIZE
	.align		4
.L_3:
        /*0018*/ 	.byte	0x04, 0x11
        /*001a*/ 	.short	(.L_5 - .L_4)
	.align		4
.L_4:
        /*001c*/ 	.word	index@(triton_poi_fused_mul_silu_2)
        /*0020*/ 	.word	0x00000000


	//----- nvinfo : EIATTR_MIN_STACK_SIZE
	.align		4
.L_5:
        /*0024*/ 	.byte	0x04, 0x12
        /*0026*/ 	.short	(.L_7 - .L_6)
	.align		4
.L_6:
        /*0028*/ 	.word	index@(triton_poi_fused_mul_silu_2)
        /*002c*/ 	.word	0x00000000
.L_7:


//--------------------- .nv.info.triton_poi_fused_mul_silu_2 --------------------------
	.section	.nv.info.triton_poi_fused_mul_silu_2,"",@"SHT_CUDA_INFO"
	.sectionflags	@""
	.align	4


	//----- nvinfo : EIATTR_CUDA_API_VERSION
	.align		4
        /*0000*/ 	.byte	0x04, 0x37
        /*0002*/ 	.short	(.L_9 - .L_8)
.L_8:
        /*0004*/ 	.word	0x0000007c


	//----- nvinfo : EIATTR_KPARAM_INFO
	.align		4
.L_9:
        /*0008*/ 	.byte	0x04, 0x17
        /*000a*/ 	.short	(.L_11 - .L_10)
.L_10:
        /*000c*/ 	.word	0x00000000
        /*0010*/ 	.short	0x0003
        /*0012*/ 	.short	0x0018
        /*0014*/ 	.byte	0x00, 0xf0, 0x11, 0x00


	//----- nvinfo : EIATTR_KPARAM_INFO
	.align		4
.L_11:
        /*0018*/ 	.byte	0x04, 0x17
        /*001a*/ 	.short	(.L_13 - .L_12)
.L_12:
        /*001c*/ 	.word	0x00000000
        /*0020*/ 	.short	0x0002
        /*0022*/ 	.short	0x0010
        /*0024*/ 	.byte	0x00, 0xf4, 0x21, 0x00


	//----- nvinfo : EIATTR_KPARAM_INFO
	.align		4
.L_13:
        /*0028*/ 	.byte	0x04, 0x17
        /*002a*/ 	.short	(.L_15 - .L_14)
.L_14:
        /*002c*/ 	.word	0x00000000
        /*0030*/ 	.short	0x0001
        /*0032*/ 	.short	0x0008
        /*0034*/ 	.byte	0x00, 0xf4, 0x21, 0x00


	//----- nvinfo : EIATTR_KPARAM_INFO
	.align		4
.L_15:
        /*0038*/ 	.byte	0x04, 0x17
        /*003a*/ 	.short	(.L_17 - .L_16)
.L_16:
        /*003c*/ 	.word	0x00000000
        /*0040*/ 	.short	0x0000
        /*0042*/ 	.short	0x0000
        /*0044*/ 	.byte	0x00, 0xf4, 0x21, 0x00


	//----- nvinfo : EIATTR_SPARSE_MMA_MASK
	.align		4
.L_17:
        /*0048*/ 	.byte	0x03, 0x50
        /*004a*/ 	.short	0x0000


	//----- nvinfo : EIATTR_MAXREG_COUNT
	.align		4
        /*004c*/ 	.byte	0x03, 0x1b
        /*004e*/ 	.short	0x00ff


	//----- nvinfo : EIATTR_EXIT_INSTR_OFFSETS
	.align		4
        /*0050*/ 	.byte	0x04, 0x1c
        /*0052*/ 	.short	(.L_19 - .L_18)


	//   ....[0]....
.L_18:
        /*0054*/ 	.word	0x000002f0


	//   ....[1]....
        /*0058*/ 	.word	0x00000310


	//----- nvinfo : EIATTR_REQNTID
	.align		4
.L_19:
        /*005c*/ 	.byte	0x04, 0x10
        /*005e*/ 	.short	(.L_21 - .L_20)
.L_20:
        /*0060*/ 	.word	0x00000080
        /*0064*/ 	.word	0x00000001
        /*0068*/ 	.word	0x00000001


	//----- nvinfo : EIATTR_CBANK_PARAM_SIZE
	.align		4
.L_21:
        /*006c*/ 	.byte	0x03, 0x19
        /*006e*/ 	.short	0x001c


	//----- nvinfo : EIATTR_PARAM_CBANK
	.align		4
        /*0070*/ 	.byte	0x04, 0x0a
        /*0072*/ 	.short	(.L_23 - .L_22)
	.align		4
.L_22:
        /*0074*/ 	.word	index@(.nv.constant0.triton_poi_fused_mul_silu_2)
        /*0078*/ 	.short	0x0210
        /*007a*/ 	.short	0x001c


	//----- nvinfo : EIATTR_SW_WAR
	.align		4
.L_23:
        /*007c*/ 	.byte	0x04, 0x36
        /*007e*/ 	.short	(.L_25 - .L_24)
.L_24:
        /*0080*/ 	.word	0x00000008
.L_25:


//--------------------- .nv.callgraph             --------------------------
	.section	.nv.callgraph,"",@"SHT_CUDA_CALLGRAPH"
	.align	4
	.sectionentsize	8
	.align		4
        /*0000*/ 	.word	0x00000000
	.align		4
        /*0004*/ 	.word	0xffffffff
	.align		4
        /*0008*/ 	.word	0x00000000
	.align		4
        /*000c*/ 	.word	0xfffffffe
	.align		4
        /*0010*/ 	.word	0x00000000
	.align		4
        /*0014*/ 	.word	0xfffffffd
	.align		4
        /*0018*/ 	.word	0x00000000
	.align		4
        /*001c*/ 	.word	0xfffffffc


//--------------------- .text.triton_poi_fused_mul_silu_2 --------------------------
	.section	.text.triton_poi_fused_mul_silu_2,"ax",@progbits
	.align	128
        .global         triton_poi_fused_mul_silu_2
        .type           triton_poi_fused_mul_silu_2,@function
        .size           triton_poi_fused_mul_silu_2,(.L_x_1 - triton_poi_fused_mul_silu_2)
        .other          triton_poi_fused_mul_silu_2,@"STO_CUDA_ENTRY STV_DEFAULT"
triton_poi_fused_mul_silu_2:
.text.triton_poi_fused_mul_silu_2:
[----:B------:R-:W0:Y:S02]  /*0000*/  LDC R1, c[0x0][0x28] ;  /* 0x00000a00ff017b82 */ /* 0x000e240000000800 */
[----:B------:R-:W1:Y:S01]  /*0010*/  S2R R0, SR_TID.X ;  /* 0x0000000000007919 */ /* 0x000e620000002100 */
[----:B------:R-:W2:Y:S01]  /*0020*/  LDC.64 R6, c[0x0][0x210] ;  /* 0x00008400ff067b82 */ /* 0x000ea20000000a00 */
[----:B------:R-:W-:Y:S01]  /*0030*/  ULDC.64 UR4, c[0x0][0x208] ;  /* 0x0000820000047ab9 */ /* 0x000fe20000000a00 */
[----:B------:R-:W3:Y:S06]  /*0040*/  S2R R3, SR_CTAID.X ;  /* 0x0000000000037919 */ /* 0x000eec0000002500 */
[----:B------:R-:W4:Y:S01]  /*0050*/  LDC.64 R8, c[0x0][0x218] ;  /* 0x00008600ff087b82 */ /* 0x000f220000000a00 */
[----:B-1----:R-:W-:-:S04]  /*0060*/  SHF.L.U32 R0, R0, 0x1, RZ ;  /* 0x0000000100007819 */ /* 0x002fc800000006ff */
[----:B------:R-:W-:-:S04]  /*0070*/  LOP3.LUT R0, R0, 0xfe, RZ, 0xc0, !PT ;  /* 0x000000fe00007812 */ /* 0x000fc800078ec0ff */
[----:B---3--:R-:W-:Y:S02]  /*0080*/  LEA R0, R3, R0, 0x8 ;  /* 0x0000000003007211 */ /* 0x008fe400078e40ff */
[----:B------:R-:W-:Y:S02]  /*0090*/  CS2R R2, SRZ ;  /* 0x0000000000027805 */ /* 0x000fe4000001ff00 */
[C---:B------:R-:W-:Y:S01]  /*00a0*/  ISETP.GE.AND P0, PT, R0.reuse, 0x100, PT ;  /* 0x000001000000780c */ /* 0x040fe20003f06270 */
[----:B--2---:R-:W-:-:S12]  /*00b0*/  IMAD.WIDE R6, R0, 0x4, R6 ;  /* 0x0000000400067825 */ /* 0x004fd800078e0206 */
[----:B------:R-:W2:Y:S01]  /*00c0*/  @!P0 LDG.E.64 R2, desc[UR4][R6.64] ;  /* 0x0000000406028981 */ /* 0x000ea2000c1e1b00 */
[----:B------:R-:W-:Y:S01]  /*00d0*/  CS2R R4, SRZ ;  /* 0x0000000000047805 */ /* 0x000fe2000001ff00 */
[----:B----4-:R-:W-:-:S05]  /*00e0*/  IMAD.WIDE R8, R0, 0x4, R8 ;  /* 0x0000000400087825 */ /* 0x010fca00078e0208 */
[----:B------:R1:W3:Y:S01]  /*00f0*/  @!P0 LDG.E.64 R4, desc[UR4][R8.64] ;  /* 0x0000000408048981 */ /* 0x0002e2000c1e1b00 */
[----:B--2---:R-:W-:Y:S01]  /*0100*/  FADD R10, RZ, -R2 ;  /* 0x80000002ff0a7221 */ /* 0x004fe20000000000 */
[----:B------:R-:W-:-:S03]  /*0110*/  FADD R11, RZ, -R3 ;  /* 0x80000003ff0b7221 */ /* 0x000fc60000000000 */
[----:B------:R-:W-:Y:S01]  /*0120*/  FMUL R10, R10, 1.4426950216293334961 ;  /* 0x3fb8aa3b0a0a7820 */ /* 0x000fe20000400000 */
[----:B------:R-:W-:-:S04]  /*0130*/  FMUL R11, R11, 1.4426950216293334961 ;  /* 0x3fb8aa3b0b0b7820 */ /* 0x000fc80000400000 */
[----:B------:R-:W-:Y:S02]  /*0140*/  FSETP.GEU.AND P1, PT, R10, -126, PT ;  /* 0xc2fc00000a00780b */ /* 0x000fe40003f2e000 */
[----:B------:R-:W-:-:S11]  /*0150*/  FSETP.GEU.AND P2, PT, R11, -126, PT ;  /* 0xc2fc00000b00780b */ /* 0x000fd60003f4e000 */
[----:B------:R-:W-:Y:S02]  /*0160*/  @!P1 FMUL R10, R10, 0.5 ;  /* 0x3f0000000a0a9820 */ /* 0x000fe40000400000 */
[----:B------:R-:W-:Y:S02]  /*0170*/  @!P2 FMUL R11, R11, 0.5 ;  /* 0x3f0000000b0ba820 */ /* 0x000fe40000400000 */
[----:B------:R2:W4:Y:S08]  /*0180*/  MUFU.EX2 R6, R10 ;  /* 0x0000000a00067308 */ /* 0x0005300000000800 */
[----:B------:R-:W5:Y:S01]  /*0190*/  MUFU.EX2 R7, R11 ;  /* 0x0000000b00077308 */ /* 0x000f620000000800 */
[----:B--2---:R-:W-:Y:S01]  /*01a0*/  HFMA2.MMA R10, -RZ, RZ, 1.625, 0 ;  /* 0x3e800000ff0a7435 */ /* 0x004fe200000001ff */
[----:B----4-:R-:W-:-:S04]  /*01b0*/  @!P1 FMUL R6, R6, R6 ;  /* 0x0000000606069220 */ /* 0x010fc80000400000 */
[----:B-1----:R-:W-:Y:S01]  /*01c0*/  FADD R8, R6, 1 ;  /* 0x3f80000006087421 */ /* 0x002fe20000000000 */
[----:B-----5:R-:W-:-:S04]  /*01d0*/  @!P2 FMUL R7, R7, R7 ;  /* 0x000000070707a220 */ /* 0x020fc80000400000 */
[----:B------:R-:W-:Y:S01]  /*01e0*/  FSETP.GT.AND P1, PT, R8, 8.50705917302346158658e+37, PT ;  /* 0x7e8000000800780b */ /* 0x000fe20003f24000 */
[----:B------:R-:W-:-:S03]  /*01f0*/  FADD R9, R7, 1 ;  /* 0x3f80000007097421 */ /* 0x000fc60000000000 */
[----:B------:R-:W-:Y:S01]  /*0200*/  FSEL R11, R10, 1, P1 ;  /* 0x3f8000000a0b7808 */ /* 0x000fe20000800000 */
[----:B------:R-:W1:Y:S01]  /*0210*/  LDC.64 R6, c[0x0][0x220] ;  /* 0x00008800ff067b82 */ /* 0x000e620000000a00 */
[----:B------:R-:W-:-:S04]  /*0220*/  FSETP.GT.AND P2, PT, R9, 8.50705917302346158658e+37, PT ;  /* 0x7e8000000900780b */ /* 0x000fc80003f44000 */
[----:B------:R-:W-:-:S03]  /*0230*/  FSEL R10, R10, 1, P2 ;  /* 0x3f8000000a0a7808 */ /* 0x000fc60001000000 */
[----:B------:R-:W-:-:S06]  /*0240*/  @P1 FMUL R8, R8, 0.25 ;  /* 0x3e80000008081820 */ /* 0x000fcc0000400000 */
[----:B------:R-:W2:Y:S01]  /*0250*/  MUFU.RCP R8, R8 ;  /* 0x0000000800087308 */ /* 0x000ea20000001000 */
[----:B------:R-:W-:-:S07]  /*0260*/  @P2 FMUL R9, R9, 0.25 ;  /* 0x3e80000009092820 */ /* 0x000fce0000400000 */
[----:B------:R-:W4:Y:S01]  /*0270*/  MUFU.RCP R9, R9 ;  /* 0x0000000900097308 */ /* 0x000f220000001000 */
[----:B--2---:R-:W-:-:S04]  /*0280*/  FMUL R11, R8, R11 ;  /* 0x0000000b080b7220 */ /* 0x004fc80000400000 */
[----:B------:R-:W-:Y:S01]  /*0290*/  FMUL R11, R11, R2 ;  /* 0x000000020b0b7220 */ /* 0x000fe20000400000 */
[----:B----4-:R-:W-:-:S03]  /*02a0*/  FMUL R10, R9, R10 ;  /* 0x0000000a090a7220 */ /* 0x010fc60000400000 */
[----:B---3--:R-:W-:Y:S01]  /*02b0*/  FMUL R4, R11, R4 ;  /* 0x000000040b047220 */ /* 0x008fe20000400000 */
[----:B------:R-:W-:Y:S01]  /*02c0*/  FMUL R10, R10, R3 ;  /* 0x000000030a0a7220 */ /* 0x000fe20000400000 */
[----:B-1----:R-:W-:-:S04]  /*02d0*/  IMAD.WIDE R2, R0, 0x4, R6 ;  /* 0x0000000400027825 */ /* 0x002fc800078e0206 */
[----:B------:R-:W-:Y:S01]  /*02e0*/  FMUL R5, R10, R5 ;  /* 0x000000050a057220 */ /* 0x000fe20000400000 */
[----:B------:R-:W-:Y:S06]  /*02f0*/  @P0 EXIT ;  /* 0x000000000000094d */ /* 0x000fec0003800000 */
[----:B------:R-:W-:Y:S01]  /*0300*/  STG.E.64 desc[UR4][R2.64], R4 ;  /* 0x0000000402007986 */ /* 0x000fe2000c101b04 */
[----:B------:R-:W-:Y:S05]  /*0310*/  EXIT ;  /* 0x000000000000794d */ /* 0x000fea0003800000 */
.L_x_0:
[----:B------:R-:W-:-:S00]  /*0320*/  BRA `(.L_x_0) ;  /* 0xfffffffc00fc7947 */ /* 0x000fc0000383ffff */
[----:B------:R-:W-:-:S00]  /*0330*/  NOP ;  /* 0x0000000000007918 */ /* 0x000fc00000000000 */
        /* <DEDUP_REMOVED lines=12> */
.L_x_1:


//--------------------- .nv.constant0.triton_poi_fused_mul_silu_2 --------------------------
	.section	.nv.constant0.triton_poi_fused_mul_silu_2,"a",@progbits
	.sectionflags	@""
	.align	4
.nv.constant0.triton_poi_fused_mul_silu_2:
	.zero		556
